	.headerflags	@"EF_CUDA_TEXMODE_UNIFIED EF_CUDA_64BIT_ADDRESS EF_CUDA_ACCELERATORS EF_CUDA_SM90 EF_CUDA_VIRTUAL_SM(EF_CUDA_SM90)"
	.elftype	@"ET_EXEC"


//--------------------- .nv.info                  --------------------------
	.section	.nv.info,"",@"SHT_CUDA_INFO"
	.align	4


	//----- nvinfo : EIATTR_REGCOUNT
	.align		4
        /*0000*/ 	.byte	0x04, 0x2f
        /*0002*/ 	.short	(.L_1 - .L_0)
	.align		4
.L_0:
        /*0004*/ 	.word	index@(triton_poi_fused_cat_3)
        /*0008*/ 	.word	0x00000013


	//----- nvinfo : EIATTR_MIN_STACK_SIZE
	.align		4
.L_1:
        /*000c*/ 	.byte	0x04, 0x12
        /*000e*/ 	.short	(.L_3 - .L_2)
	.align		4
.L_2:
        /*0010*/ 	.word	index@(triton_poi_fused_cat_3)
        /*0014*/ 	.word	0x00000000


	//----- nvinfo : EIATTR_FRAME_SIZE
	.align		4
.L_3:
        /*0018*/ 	.byte	0x04, 0x11
        /*001a*/ 	.short	(.L_5 - .L_4)
	.align		4
.L_4:
        /*001c*/ 	.word	index@(triton_poi_fused_cat_3)
        /*0020*/ 	.word	0x00000000


	//----- nvinfo : EIATTR_MIN_STACK_SIZE
	.align		4
.L_5:
        /*0024*/ 	.byte	0x04, 0x12
        /*0026*/ 	.short	(.L_7 - .L_6)
	.align		4
.L_6:
        /*0028*/ 	.word	index@(triton_poi_fused_cat_3)
        /*002c*/ 	.word	0x00000000
.L_7:


//--------------------- .nv.info.triton_poi_fused_cat_3 --------------------------
	.section	.nv.info.triton_poi_fused_cat_3,"",@"SHT_CUDA_INFO"
	.sectionflags	@""
	.align	4


	//----- nvinfo : EIATTR_CUDA_API_VERSION
	.align		4
        /*0000*/ 	.byte	0x04, 0x37
        /*0002*/ 	.short	(.L_9 - .L_8)
.L_8:
        /*0004*/ 	.word	0x0000007c


	//----- nvinfo : EIATTR_KPARAM_INFO
	.align		4
.L_9:
        /*0008*/ 	.byte	0x04, 0x17
        /*000a*/ 	.short	(.L_11 - .L_10)
.L_10:
        /*000c*/ 	.word	0x00000000
        /*0010*/ 	.short	0x0003
        /*0012*/ 	.short	0x0018
        /*0014*/ 	.byte	0x00, 0xf0, 0x11, 0x00


	//----- nvinfo : EIATTR_KPARAM_INFO
	.align		4
.L_11:
        /*0018*/ 	.byte	0x04, 0x17
        /*001a*/ 	.short	(.L_13 - .L_12)
.L_12:
        /*001c*/ 	.word	0x00000000
        /*0020*/ 	.short	0x0002
        /*0022*/ 	.short	0x0010
        /*0024*/ 	.byte	0x00, 0xf4, 0x21, 0x00


	//----- nvinfo : EIATTR_KPARAM_INFO
	.align		4
.L_13:
        /*0028*/ 	.byte	0x04, 0x17
        /*002a*/ 	.short	(.L_15 - .L_14)
.L_14:
        /*002c*/ 	.word	0x00000000
        /*0030*/ 	.short	0x0001
        /*0032*/ 	.short	0x0008
        /*0034*/ 	.byte	0x00, 0xf4, 0x21, 0x00


	//----- nvinfo : EIATTR_KPARAM_INFO
	.align		4
.L_15:
        /*0038*/ 	.byte	0x04, 0x17
        /*003a*/ 	.short	(.L_17 - .L_16)
.L_16:
        /*003c*/ 	.word	0x00000000
        /*0040*/ 	.short	0x0000
        /*0042*/ 	.short	0x0000
        /*0044*/ 	.byte	0x00, 0xf4, 0x21, 0x00


	//----- nvinfo : EIATTR_SPARSE_MMA_MASK
	.align		4
.L_17:
        /*0048*/ 	.byte	0x03, 0x50
        /*004a*/ 	.short	0x0000


	//----- nvinfo : EIATTR_MAXREG_COUNT
	.align		4
        /*004c*/ 	.byte	0x03, 0x1b
        /*004e*/ 	.short	0x00ff


	//----- nvinfo : EIATTR_EXIT_INSTR_OFFSETS
	.align		4
        /*0050*/ 	.byte	0x04, 0x1c
        /*0052*/ 	.short	(.L_19 - .L_18)


	//   ....[0]....
.L_18:
        /*0054*/ 	.word	0x00000310


	//   ....[1]....
        /*0058*/ 	.word	0x00000330


	//----- nvinfo : EIATTR_REQNTID
	.align		4
.L_19:
        /*005c*/ 	.byte	0x04, 0x10
        /*005e*/ 	.short	(.L_21 - .L_20)
.L_20:
        /*0060*/ 	.word	0x00000080
        /*0064*/ 	.word	0x00000001
        /*0068*/ 	.word	0x00000001


	//----- nvinfo : EIATTR_CBANK_PARAM_SIZE
	.align		4
.L_21:
        /*006c*/ 	.byte	0x03, 0x19
        /*006e*/ 	.short	0x001c


	//----- nvinfo : EIATTR_PARAM_CBANK
	.align		4
        /*0070*/ 	.byte	0x04, 0x0a
        /*0072*/ 	.short	(.L_23 - .L_22)
	.align		4
.L_22:
        /*0074*/ 	.word	index@(.nv.constant0.triton_poi_fused_cat_3)
        /*0078*/ 	.short	0x0210
        /*007a*/ 	.short	0x001c


	//----- nvinfo : EIATTR_SW_WAR
	.align		4
.L_23:
        /*007c*/ 	.byte	0x04, 0x36
        /*007e*/ 	.short	(.L_25 - .L_24)
.L_24:
        /*0080*/ 	.word	0x00000008
.L_25:


//--------------------- .nv.callgraph             --------------------------
	.section	.nv.callgraph,"",@"SHT_CUDA_CALLGRAPH"
	.align	4
	.sectionentsize	8
	.align		4
        /*0000*/ 	.word	0x00000000
	.align		4
        /*0004*/ 	.word	0xffffffff
	.align		4
        /*0008*/ 	.word	0x00000000
	.align		4
        /*000c*/ 	.word	0xfffffffe
	.align		4
        /*0010*/ 	.word	0x00000000
	.align		4
        /*0014*/ 	.word	0xfffffffd
	.align		4
        /*0018*/ 	.word	0x00000000
	.align		4
        /*001c*/ 	.word	0xfffffffc


//--------------------- .text.triton_poi_fused_cat_3 --------------------------
	.section	.text.triton_poi_fused_cat_3,"ax",@progbits
	.align	128
        .global         triton_poi_fused_cat_3
        .type           triton_poi_fused_cat_3,@function
        .size           triton_poi_fused_cat_3,(.L_x_1 - triton_poi_fused_cat_3)
        .other          triton_poi_fused_cat_3,@"STO_CUDA_ENTRY STV_DEFAULT"
triton_poi_fused_cat_3:
.text.triton_poi_fused_cat_3:
[----:B------:R-:W0:Y:S02]  /*0000*/  LDC R1, c[0x0][0x28] ;  /* 0x00000a00ff017b82 */ /* 0x000e240000000800 */
[----:B------:R-:W1:Y:S01]  /*0010*/  S2R R0, SR_TID.X ;  /* 0x0000000000007919 */ /* 0x000e620000002100 */
[----:B------:R-:W-:Y:S01]  /*0020*/  ULDC.64 UR4, c[0x0][0x210] ;  /* 0x0000840000047ab9 */ /* 0x000fe20000000a00 */
[----:B------:R-:W2:Y:S01]  /*0030*/  S2R R3, SR_CTAID.X ;  /* 0x0000000000037919 */ /* 0x000ea20000002500 */
[----:B-1----:R-:W-:-:S05]  /*0040*/  LOP3.LUT R0, R0, 0x7f, RZ, 0xc0, !PT ;  /* 0x0000007f00007812 */ /* 0x002fca00078ec0ff */
[----:B--2---:R-:W-:-:S05]  /*0050*/  IMAD R0, R3, 0x80, R0 ;  /* 0x0000008003007824 */ /* 0x004fca00078e0200 */
[----:B------:R-:W-:Y:S02]  /*0060*/  SHF.R.S32.HI R3, RZ, 0x1f, R0 ;  /* 0x0000001fff037819 */ /* 0x000fe40000011400 */
[----:B------:R-:W-:Y:S02]  /*0070*/  ISETP.GE.AND P0, PT, R0, 0x200, PT ;  /* 0x000002000000780c */ /* 0x000fe40003f06270 */
[CC--:B------:R-:W-:Y:S02]  /*0080*/  LEA.HI R4, R3.reuse, R0.reuse, RZ, 0x4 ;  /* 0x0000000003047211 */ /* 0x0c0fe400078f20ff */
[----:B------:R-:W-:Y:S02]  /*0090*/  LEA.HI R8, R3, R0, RZ, 0x7 ;  /* 0x0000000003087211 */ /* 0x000fe400078f38ff */
[----:B------:R-:W-:Y:S02]  /*00a0*/  SHF.R.S32.HI R5, RZ, 0x4, R4 ;  /* 0x00000004ff057819 */ /* 0x000fe40000011404 */
[----:B------:R-:W-:-:S02]  /*00b0*/  SHF.R.S32.HI R10, RZ, 0x7, R8 ;  /* 0x00000007ff0a7819 */ /* 0x000fc40000011408 */
[C---:B------:R-:W-:Y:S02]  /*00c0*/  LEA.HI R2, R5.reuse, R5, RZ, 0x3 ;  /* 0x0000000505027211 */ /* 0x040fe400078f18ff */
[----:B------:R-:W-:Y:S01]  /*00d0*/  LOP3.LUT R7, R4, 0xfffffff0, RZ, 0xc0, !PT ;  /* 0xfffffff004077812 */ /* 0x000fe200078ec0ff */
[----:B------:R-:W-:Y:S01]  /*00e0*/  IMAD.SHL.U32 R12, R10, 0x40, RZ ;  /* 0x000000400a0c7824 */ /* 0x000fe200078e00ff */
[----:B------:R-:W-:Y:S02]  /*00f0*/  LOP3.LUT R6, R2, 0xfffffff8, RZ, 0xc0, !PT ;  /* 0xfffffff802067812 */ /* 0x000fe400078ec0ff */
[----:B------:R-:W1:Y:S01]  /*0100*/  LDC.64 R2, c[0x0][0x218] ;  /* 0x00008600ff027b82 */ /* 0x000e620000000a00 */
[----:B------:R-:W-:Y:S01]  /*0110*/  IMAD.IADD R7, R0, 0x1, -R7 ;  /* 0x0000000100077824 */ /* 0x000fe200078e0a07 */
[----:B------:R-:W-:Y:S01]  /*0120*/  SHF.R.S32.HI R14, RZ, 0x1f, R12 ;  /* 0x0000001fff0e7819 */ /* 0x000fe2000001140c */
[----:B------:R-:W-:Y:S02]  /*0130*/  IMAD.IADD R6, R5, 0x1, -R6 ;  /* 0x0000000105067824 */ /* 0x000fe400078e0a06 */
[--C-:B------:R-:W-:Y:S01]  /*0140*/  IMAD R11, R10, 0x10, R7.reuse ;  /* 0x000000100a0b7824 */ /* 0x100fe200078e0207 */
[----:B------:R-:W-:Y:S01]  /*0150*/  SHF.R.S32.HI R15, RZ, 0x1f, R7 ;  /* 0x0000001fff0f7819 */ /* 0x000fe20000011407 */
[C---:B------:R-:W-:Y:S01]  /*0160*/  IMAD.SHL.U32 R9, R6.reuse, 0x10, RZ ;  /* 0x0000001006097824 */ /* 0x040fe200078e00ff */
[----:B------:R-:W2:Y:S01]  /*0170*/  LDC.64 R4, c[0x0][0x210] ;  /* 0x00008400ff047b82 */ /* 0x000ea20000000a00 */
[----:B------:R-:W-:-:S02]  /*0180*/  ISETP.GT.AND P2, PT, R6, 0x3, !P0 ;  /* 0x000000030600780c */ /* 0x000fc40004744270 */
[----:B------:R-:W-:Y:S02]  /*0190*/  ISETP.GE.AND P1, PT, R6, 0x4, PT ;  /* 0x000000040600780c */ /* 0x000fe40003f26270 */
[----:B------:R-:W-:Y:S02]  /*01a0*/  SHF.R.S32.HI R13, RZ, 0x1f, R9 ;  /* 0x0000001fff0d7819 */ /* 0x000fe40000011409 */
[----:B------:R-:W-:Y:S02]  /*01b0*/  IADD3 R16, P3, P4, R9, R7, R12 ;  /* 0x0000000709107210 */ /* 0x000fe40007c7e00c */
[----:B------:R-:W-:Y:S02]  /*01c0*/  LOP3.LUT R7, R8, 0xffffff80, RZ, 0xc0, !PT ;  /* 0xffffff8008077812 */ /* 0x000fe400078ec0ff */
[----:B------:R-:W-:Y:S02]  /*01d0*/  IADD3.X R13, R13, R15, R14, P3, P4 ;  /* 0x0000000f0d0d7210 */ /* 0x000fe40001fe840e */
[----:B------:R-:W-:-:S02]  /*01e0*/  LEA R6, P4, R16, UR4, 0x2 ;  /* 0x0000000410067c11 */ /* 0x000fc4000f8810ff */
[----:B------:R-:W-:Y:S01]  /*01f0*/  ISETP.LT.AND P3, PT, R0, 0x200, !P1 ;  /* 0x000002000000780c */ /* 0x000fe20004f61270 */
[----:B-1----:R-:W-:Y:S01]  /*0200*/  IMAD.WIDE R2, R11, 0x4, R2 ;  /* 0x000000040b027825 */ /* 0x002fe200078e0202 */
[----:B------:R-:W-:Y:S02]  /*0210*/  CS2R R10, SRZ ;  /* 0x00000000000a7805 */ /* 0x000fe4000001ff00 */
[----:B------:R-:W-:Y:S02]  /*0220*/  IADD3 R9, R12, R0, -R7 ;  /* 0x000000000c097210 */ /* 0x000fe40007ffe807 */
[----:B------:R-:W-:Y:S01]  /*0230*/  LEA.HI.X R7, R16, UR5, R13, 0x2, P4 ;  /* 0x0000000510077c11 */ /* 0x000fe2000a0f140d */
[----:B------:R-:W-:Y:S01]  /*0240*/  ULDC.64 UR4, c[0x0][0x208] ;  /* 0x0000820000047ab9 */ /* 0x000fe20000000a00 */
[----:B------:R-:W-:Y:S01]  /*0250*/  IMAD.MOV.U32 R12, RZ, RZ, RZ ;  /* 0x000000ffff0c7224 */ /* 0x000fe200078e00ff */
[----:B------:R-:W3:Y:S01]  /*0260*/  @P2 LDG.E.EL R11, desc[UR4][R2.64] ;  /* 0x00000004020b2981 */ /* 0x000ee2000c2e1900 */
[----:B--2---:R-:W-:-:S02]  /*0270*/  IMAD.WIDE R4, R9, 0x4, R4 ;  /* 0x0000000409047825 */ /* 0x004fc400078e0204 */
[----:B------:R-:W1:Y:S02]  /*0280*/  LDC.64 R8, c[0x0][0x220] ;  /* 0x00008800ff087b82 */ /* 0x000e640000000a00 */
[----:B------:R-:W2:Y:S04]  /*0290*/  @P2 LDG.E R12, desc[UR4][R6.64+-0x100] ;  /* 0xffff0004060c2981 */ /* 0x000ea8000c1e1900 */
[----:B------:R-:W4:Y:S01]  /*02a0*/  @P3 LDG.E R10, desc[UR4][R4.64] ;  /* 0x00000004040a3981 */ /* 0x000f22000c1e1900 */
[----:B-1----:R-:W-:Y:S01]  /*02b0*/  IMAD.WIDE R8, R0, 0x4, R8 ;  /* 0x0000000400087825 */ /* 0x002fe200078e0208 */
[----:B---3--:R-:W-:Y:S02]  /*02c0*/  SEL R13, R11, RZ, P2 ;  /* 0x000000ff0b0d7207 */ /* 0x008fe40001000000 */
[----:B--2---:R-:W-:-:S03]  /*02d0*/  SEL R12, R12, RZ, P2 ;  /* 0x000000ff0c0c7207 */ /* 0x004fc60001000000 */
[----:B------:R-:W-:Y:S01]  /*02e0*/  FADD R13, -R13, 1 ;  /* 0x3f8000000d0d7421 */ /* 0x000fe20000000100 */
[----:B----4-:R-:W-:-:S03]  /*02f0*/  SEL R11, R10, RZ, P3 ;  /* 0x000000ff0a0b7207 */ /* 0x010fc60001800000 */
[----:B------:R-:W-:Y:S01]  /*0300*/  @P1 FMUL R11, R12, R13 ;  /* 0x0000000d0c0b1220 */ /* 0x000fe20000400000 */
[----:B------:R-:W-:Y:S06]  /*0310*/  @P0 EXIT ;  /* 0x000000000000094d */ /* 0x000fec0003800000 */
[----:B------:R-:W-:Y:S01]  /*0320*/  STG.E desc[UR4][R8.64], R11 ;  /* 0x0000000b08007986 */ /* 0x000fe2000c101904 */
[----:B------:R-:W-:Y:S05]  /*0330*/  EXIT ;  /* 0x000000000000794d */ /* 0x000fea0003800000 */
.L_x_0:
[----:B------:R-:W-:-:S00]  /*0340*/  BRA `(.L_x_0) ;  /* 0xfffffffc00fc7947 */ /* 0x000fc0000383ffff */
[----:B------:R-:W-:-:S00]  /*0350*/  NOP ;  /* 0x0000000000007918 */ /* 0x000fc00000000000 */
        /* <DEDUP_REMOVED lines=10> */
.L_x_1:


//--------------------- .nv.constant0.triton_poi_fused_cat_3 --------------------------
	.section	.nv.constant0.triton_poi_fused_cat_3,"a",@progbits
	.sectionflags	@""
	.align	4
.nv.constant0.triton_poi_fused_cat_3:
	.zero		556
